	.headerflags	@"EF_CUDA_TEXMODE_UNIFIED EF_CUDA_64BIT_ADDRESS EF_CUDA_ACCELERATORS EF_CUDA_SM90 EF_CUDA_VIRTUAL_SM(EF_CUDA_SM90)"
	.elftype	@"ET_EXEC"


//--------------------- .nv.info                  --------------------------
	.section	.nv.info,"",@"SHT_CUDA_INFO"
	.align	4


	//----- nvinfo : EIATTR_REGCOUNT
	.align		4
        /*0000*/ 	.byte	0x04, 0x2f
        /*0002*/ 	.short	(.L_1 - .L_0)
	.align		4
.L_0:
        /*0004*/ 	.word	index@(triton_poi_fused_add_div_exp_le_mul_0)
        /*0008*/ 	.word	0x00000012


	//----- nvinfo : EIATTR_MIN_STACK_SIZE
	.align		4
.L_1:
        /*000c*/ 	.byte	0x04, 0x12
        /*000e*/ 	.short	(.L_3 - .L_2)
	.align		4
.L_2:
        /*0010*/ 	.word	index@(triton_poi_fused_add_div_exp_le_mul_0)
        /*0014*/ 	.word	0x00000000


	//----- nvinfo : EIATTR_FRAME_SIZE
	.align		4
.L_3:
        /*0018*/ 	.byte	0x04, 0x11
        /*001a*/ 	.short	(.L_5 - .L_4)
	.align		4
.L_4:
        /*001c*/ 	.word	index@(triton_poi_fused_add_div_exp_le_mul_0)
        /*0020*/ 	.word	0x00000000


	//----- nvinfo : EIATTR_MIN_STACK_SIZE
	.align		4
.L_5:
        /*0024*/ 	.byte	0x04, 0x12
        /*0026*/ 	.short	(.L_7 - .L_6)
	.align		4
.L_6:
        /*0028*/ 	.word	index@(triton_poi_fused_add_div_exp_le_mul_0)
        /*002c*/ 	.word	0x00000000
.L_7:


//--------------------- .nv.info.triton_poi_fused_add_div_exp_le_mul_0 --------------------------
	.section	.nv.info.triton_poi_fused_add_div_exp_le_mul_0,"",@"SHT_CUDA_INFO"
	.sectionflags	@""
	.align	4


	//----- nvinfo : EIATTR_CUDA_API_VERSION
	.align		4
        /*0000*/ 	.byte	0x04, 0x37
        /*0002*/ 	.short	(.L_9 - .L_8)
.L_8:
        /*0004*/ 	.word	0x0000007c


	//----- nvinfo : EIATTR_KPARAM_INFO
	.align		4
.L_9:
        /*0008*/ 	.byte	0x04, 0x17
        /*000a*/ 	.short	(.L_11 - .L_10)
.L_10:
        /*000c*/ 	.word	0x00000000
        /*0010*/ 	.short	0x0004
        /*0012*/ 	.short	0x0020
        /*0014*/ 	.byte	0x00, 0xf0, 0x11, 0x00


	//----- nvinfo : EIATTR_KPARAM_INFO
	.align		4
.L_11:
        /*0018*/ 	.byte	0x04, 0x17
        /*001a*/ 	.short	(.L_13 - .L_12)
.L_12:
        /*001c*/ 	.word	0x00000000
        /*0020*/ 	.short	0x0003
        /*0022*/ 	.short	0x0018
        /*0024*/ 	.byte	0x00, 0xf4, 0x21, 0x00


	//----- nvinfo : EIATTR_KPARAM_INFO
	.align		4
.L_13:
        /*0028*/ 	.byte	0x04, 0x17
        /*002a*/ 	.short	(.L_15 - .L_14)
.L_14:
        /*002c*/ 	.word	0x00000000
        /*0030*/ 	.short	0x0002
        /*0032*/ 	.short	0x0010
        /*0034*/ 	.byte	0x00, 0xf4, 0x21, 0x00


	//----- nvinfo : EIATTR_KPARAM_INFO
	.align		4
.L_15:
        /*0038*/ 	.byte	0x04, 0x17
        /*003a*/ 	.short	(.L_17 - .L_16)
.L_16:
        /*003c*/ 	.word	0x00000000
        /*0040*/ 	.short	0x0001
        /*0042*/ 	.short	0x0008
        /*0044*/ 	.byte	0x00, 0xf4, 0x21, 0x00


	//----- nvinfo : EIATTR_KPARAM_INFO
	.align		4
.L_17:
        /*0048*/ 	.byte	0x04, 0x17
        /*004a*/ 	.short	(.L_19 - .L_18)
.L_18:
        /*004c*/ 	.word	0x00000000
        /*0050*/ 	.short	0x0000
        /*0052*/ 	.short	0x0000
        /*0054*/ 	.byte	0x00, 0xf4, 0x21, 0x00


	//----- nvinfo : EIATTR_SPARSE_MMA_MASK
	.align		4
.L_19:
        /*0058*/ 	.byte	0x03, 0x50
        /*005a*/ 	.short	0x0000


	//----- nvinfo : EIATTR_MAXREG_COUNT
	.align		4
        /*005c*/ 	.byte	0x03, 0x1b
        /*005e*/ 	.short	0x00ff


	//----- nvinfo : EIATTR_EXIT_INSTR_OFFSETS
	.align		4
        /*0060*/ 	.byte	0x04, 0x1c
        /*0062*/ 	.short	(.L_21 - .L_20)


	//   ....[0]....
.L_20:
        /*0064*/ 	.word	0x000003e0


	//   ....[1]....
        /*0068*/ 	.word	0x00000400


	//----- nvinfo : EIATTR_REQNTID
	.align		4
.L_21:
        /*006c*/ 	.byte	0x04, 0x10
        /*006e*/ 	.short	(.L_23 - .L_22)
.L_22:
        /*0070*/ 	.word	0x00000080
        /*0074*/ 	.word	0x00000001
        /*0078*/ 	.word	0x00000001


	//----- nvinfo : EIATTR_CBANK_PARAM_SIZE
	.align		4
.L_23:
        /*007c*/ 	.byte	0x03, 0x19
        /*007e*/ 	.short	0x0024


	//----- nvinfo : EIATTR_PARAM_CBANK
	.align		4
        /*0080*/ 	.byte	0x04, 0x0a
        /*0082*/ 	.short	(.L_25 - .L_24)
	.align		4
.L_24:
        /*0084*/ 	.word	index@(.nv.constant0.triton_poi_fused_add_div_exp_le_mul_0)
        /*0088*/ 	.short	0x0210
        /*008a*/ 	.short	0x0024


	//----- nvinfo : EIATTR_SW_WAR
	.align		4
.L_25:
        /*008c*/ 	.byte	0x04, 0x36
        /*008e*/ 	.short	(.L_27 - .L_26)
.L_26:
        /*0090*/ 	.word	0x00000008
.L_27:


//--------------------- .nv.callgraph             --------------------------
	.section	.nv.callgraph,"",@"SHT_CUDA_CALLGRAPH"
	.align	4
	.sectionentsize	8
	.align		4
        /*0000*/ 	.word	0x00000000
	.align		4
        /*0004*/ 	.word	0xffffffff
	.align		4
        /*0008*/ 	.word	0x00000000
	.align		4
        /*000c*/ 	.word	0xfffffffe
	.align		4
        /*0010*/ 	.word	0x00000000
	.align		4
        /*0014*/ 	.word	0xfffffffd
	.align		4
        /*0018*/ 	.word	0x00000000
	.align		4
        /*001c*/ 	.word	0xfffffffc


//--------------------- .text.triton_poi_fused_add_div_exp_le_mul_0 --------------------------
	.section	.text.triton_poi_fused_add_div_exp_le_mul_0,"ax",@progbits
	.align	128
        .global         triton_poi_fused_add_div_exp_le_mul_0
        .type           triton_poi_fused_add_div_exp_le_mul_0,@function
        .size           triton_poi_fused_add_div_exp_le_mul_0,(.L_x_1 - triton_poi_fused_add_div_exp_le_mul_0)
        .other          triton_poi_fused_add_div_exp_le_mul_0,@"STO_CUDA_ENTRY STV_DEFAULT"
triton_poi_fused_add_div_exp_le_mul_0:
.text.triton_poi_fused_add_div_exp_le_mul_0:
[----:B------:R-:W0:Y:S02]  /*0000*/  LDC R1, c[0x0][0x28] ;  /* 0x00000a00ff017b82 */ /* 0x000e240000000800 */
[----:B------:R-:W1:Y:S01]  /*0010*/  S2R R0, SR_TID.X ;  /* 0x0000000000007919 */ /* 0x000e620000002100 */
[----:B------:R-:W2:Y:S01]  /*0020*/  LDC.64 R4, c[0x0][0x210] ;  /* 0x00008400ff047b82 */ /* 0x000ea20000000a00 */
[----:B------:R-:W-:Y:S01]  /*0030*/  ULDC.64 UR4, c[0x0][0x208] ;  /* 0x0000820000047ab9 */ /* 0x000fe20000000a00 */
[----:B------:R-:W-:Y:S01]  /*0040*/  ULDC.64 UR6, c[0x0][0x228] ;  /* 0x00008a0000067ab9 */ /* 0x000fe20000000a00 */
[----:B------:R-:W3:Y:S01]  /*0050*/  S2R R3, SR_CTAID.X ;  /* 0x0000000000037919 */ /* 0x000ee20000002500 */
[----:B-1----:R-:W-:-:S04]  /*0060*/  SHF.L.U32 R0, R0, 0x1, RZ ;  /* 0x0000000100007819 */ /* 0x002fc800000006ff */
[----:B------:R-:W-:-:S04]  /*0070*/  LOP3.LUT R0, R0, 0xfe, RZ, 0xc0, !PT ;  /* 0x000000fe00007812 */ /* 0x000fc800078ec0ff */
[----:B---3--:R-:W-:Y:S02]  /*0080*/  LEA R0, R3, R0, 0x8 ;  /* 0x0000000003007211 */ /* 0x008fe400078e40ff */
[----:B------:R-:W-:Y:S02]  /*0090*/  CS2R R2, SRZ ;  /* 0x0000000000027805 */ /* 0x000fe4000001ff00 */
[C---:B------:R-:W-:Y:S01]  /*00a0*/  ISETP.GE.AND P0, PT, R0.reuse, 0x100, PT ;  /* 0x000001000000780c */ /* 0x040fe20003f06270 */
[----:B--2---:R-:W-:-:S12]  /*00b0*/  IMAD.WIDE R4, R0, 0x4, R4 ;  /* 0x0000000400047825 */ /* 0x004fd800078e0204 */
[----:B------:R-:W2:Y:S02]  /*00c0*/  @!P0 LDG.E.64 R2, desc[UR4][R4.64] ;  /* 0x0000000404028981 */ /* 0x000ea4000c1e1b00 */
[----:B--2---:R-:W-:Y:S01]  /*00d0*/  FMUL R8, R3, 1.4426950216293334961 ;  /* 0x3fb8aa3b03087820 */ /* 0x004fe20000400000 */
[----:B------:R-:W-:-:S04]  /*00e0*/  FMUL R6, R2, 1.4426950216293334961 ;  /* 0x3fb8aa3b02067820 */ /* 0x000fc80000400000 */
[----:B------:R-:W-:Y:S02]  /*00f0*/  FSETP.GEU.AND P2, PT, R8, -126, PT ;  /* 0xc2fc00000800780b */ /* 0x000fe40003f4e000 */
[----:B------:R-:W-:-:S11]  /*0100*/  FSETP.GEU.AND P1, PT, R6, -126, PT ;  /* 0xc2fc00000600780b */ /* 0x000fd60003f2e000 */
[----:B------:R-:W-:Y:S02]  /*0110*/  @!P2 FMUL R8, R8, 0.5 ;  /* 0x3f0000000808a820 */ /* 0x000fe40000400000 */
[----:B------:R-:W-:Y:S02]  /*0120*/  @!P1 FMUL R6, R6, 0.5 ;  /* 0x3f00000006069820 */ /* 0x000fe40000400000 */
[----:B------:R-:W1:Y:S08]  /*0130*/  MUFU.EX2 R9, R8 ;  /* 0x0000000800097308 */ /* 0x000e700000000800 */
[----:B------:R-:W2:Y:S01]  /*0140*/  MUFU.EX2 R7, R6 ;  /* 0x0000000600077308 */ /* 0x000ea20000000800 */
[----:B-1----:R-:W-:-:S04]  /*0150*/  @!P2 FMUL R9, R9, R9 ;  /* 0x000000090909a220 */ /* 0x002fc80000400000 */
[----:B------:R-:W-:Y:S01]  /*0160*/  FADD R10, R9, R9 ;  /* 0x00000009090a7221 */ /* 0x000fe20000000000 */
[----:B--2---:R-:W-:-:S03]  /*0170*/  @!P1 FMUL R7, R7, R7 ;  /* 0x0000000707079220 */ /* 0x004fc60000400000 */
[----:B------:R-:W-:Y:S02]  /*0180*/  FFMA R5, R9, R9, R10 ;  /* 0x0000000909057223 */ /* 0x000fe4000000000a */
[----:B------:R-:W1:Y:S01]  /*0190*/  LDC.64 R8, c[0x0][0x218] ;  /* 0x00008600ff087b82 */ /* 0x000e620000000a00 */
[----:B------:R-:W-:Y:S01]  /*01a0*/  FADD R4, R7, R7 ;  /* 0x0000000707047221 */ /* 0x000fe20000000000 */
[C---:B------:R-:W-:Y:S01]  /*01b0*/  FADD R11, R5.reuse, 2 ;  /* 0x40000000050b7421 */ /* 0x040fe20000000000 */
[----:B------:R-:W-:Y:S02]  /*01c0*/  FMUL R12, R5, 0.25 ;  /* 0x3e800000050c7820 */ /* 0x000fe40000400000 */
[----:B------:R-:W-:Y:S02]  /*01d0*/  FFMA R4, R7, R7, R4 ;  /* 0x0000000707047223 */ /* 0x000fe40000000004 */
[C---:B------:R-:W-:Y:S01]  /*01e0*/  FSETP.GT.AND P2, PT, |R11|.reuse, 8.50705917302346158658e+37, PT ;  /* 0x7e8000000b00780b */ /* 0x040fe20003f44200 */
[----:B------:R-:W2:Y:S01]  /*01f0*/  LDC.64 R6, c[0x0][0x220] ;  /* 0x00008800ff067b82 */ /* 0x000ea20000000a00 */
[C---:B------:R-:W-:Y:S01]  /*0200*/  FADD R10, R4.reuse, 2 ;  /* 0x40000000040a7421 */ /* 0x040fe20000000000 */
[----:B------:R-:W-:Y:S01]  /*0210*/  FSETP.GEU.AND P4, PT, |R11|, 1.175494350822287508e-38, PT ;  /* 0x008000000b00780b */ /* 0x000fe20003f8e200 */
[----:B------:R-:W-:Y:S01]  /*0220*/  FMUL R13, R4, 0.25 ;  /* 0x3e800000040d7820 */ /* 0x000fe20000400000 */
[----:B------:R-:W-:-:S02]  /*0230*/  FSEL R12, R12, R5, P2 ;  /* 0x000000050c0c7208 */ /* 0x000fc40001000000 */
[C---:B------:R-:W-:Y:S02]  /*0240*/  FSETP.GT.AND P1, PT, |R10|.reuse, 8.50705917302346158658e+37, PT ;  /* 0x7e8000000a00780b */ /* 0x040fe40003f24200 */
[----:B------:R-:W-:Y:S02]  /*0250*/  FSETP.GEU.AND P3, PT, |R10|, 1.175494350822287508e-38, PT ;  /* 0x008000000a00780b */ /* 0x000fe40003f6e200 */
[----:B------:R-:W-:Y:S02]  /*0260*/  FSEL R13, R13, R4, P1 ;  /* 0x000000040d0d7208 */ /* 0x000fe40000800000 */
[----:B------:R-:W-:Y:S01]  /*0270*/  @P2 FMUL R11, R11, 0.25 ;  /* 0x3e8000000b0b2820 */ /* 0x000fe20000400000 */
[----:B------:R-:W-:Y:S02]  /*0280*/  FSETP.GTU.AND P2, PT, R2, -0.60000002384185791016, PT ;  /* 0xbf19999a0200780b */ /* 0x000fe40003f4c000 */
[----:B------:R-:W-:Y:S01]  /*0290*/  @!P4 FMUL R12, R12, 16777216 ;  /* 0x4b8000000c0cc820 */ /* 0x000fe20000400000 */
[----:B------:R-:W-:Y:S01]  /*02a0*/  @!P4 FMUL R11, R11, 16777216 ;  /* 0x4b8000000b0bc820 */ /* 0x000fe20000400000 */
[----:B-1----:R-:W-:-:S04]  /*02b0*/  IMAD.WIDE R8, R0, 0x4, R8 ;  /* 0x0000000400087825 */ /* 0x002fc800078e0208 */
[----:B------:R-:W-:Y:S01]  /*02c0*/  @P1 FMUL R10, R10, 0.25 ;  /* 0x3e8000000a0a1820 */ /* 0x000fe20000400000 */
[----:B------:R-:W-:Y:S01]  /*02d0*/  FSETP.GTU.AND P1, PT, R3, -0.60000002384185791016, PT ;  /* 0xbf19999a0300780b */ /* 0x000fe20003f2c000 */
[----:B------:R-:W-:Y:S01]  /*02e0*/  @!P3 FMUL R13, R13, 16777216 ;  /* 0x4b8000000d0db820 */ /* 0x000fe20000400000 */
[----:B------:R-:W1:Y:S01]  /*02f0*/  MUFU.RCP R11, R11 ;  /* 0x0000000b000b7308 */ /* 0x000e620000001000 */
[----:B------:R-:W-:Y:S01]  /*0300*/  @!P3 FMUL R10, R10, 16777216 ;  /* 0x4b8000000a0ab820 */ /* 0x000fe20000400000 */
[----:B--2---:R-:W-:Y:S01]  /*0310*/  IMAD.WIDE R6, R0, 0x4, R6 ;  /* 0x0000000400067825 */ /* 0x004fe200078e0206 */
[----:B------:R2:W-:Y:S05]  /*0320*/  @!P0 STG.E.64 desc[UR4][R8.64], R4 ;  /* 0x0000000408008986 */ /* 0x0005ea000c101b04 */
[----:B------:R-:W3:Y:S01]  /*0330*/  MUFU.RCP R10, R10 ;  /* 0x0000000a000a7308 */ /* 0x000ee20000001000 */
[----:B-1----:R-:W-:-:S04]  /*0340*/  FMUL R12, R11, R12 ;  /* 0x0000000c0b0c7220 */ /* 0x002fc80000400000 */
[----:B------:R-:W-:Y:S01]  /*0350*/  FMUL R15, R12, R3 ;  /* 0x000000030c0f7220 */ /* 0x000fe20000400000 */
[----:B------:R-:W-:Y:S01]  /*0360*/  SEL R3, RZ, 0x1, P2 ;  /* 0x00000001ff037807 */ /* 0x000fe20001000000 */
[----:B---3--:R-:W-:Y:S01]  /*0370*/  FMUL R13, R10, R13 ;  /* 0x0000000d0a0d7220 */ /* 0x008fe20000400000 */
[----:B------:R-:W-:-:S03]  /*0380*/  SEL R10, RZ, 0x100, P1 ;  /* 0x00000100ff0a7807 */ /* 0x000fc60000800000 */
[----:B------:R-:W-:Y:S01]  /*0390*/  FMUL R14, R13, R2 ;  /* 0x000000020d0e7220 */ /* 0x000fe20000400000 */
[----:B------:R-:W-:Y:S02]  /*03a0*/  IADD3 R2, P1, R0, UR6, RZ ;  /* 0x0000000600027c10 */ /* 0x000fe4000ff3e0ff */
[----:B------:R-:W-:Y:S02]  /*03b0*/  IADD3 R11, R3, R10, RZ ;  /* 0x0000000a030b7210 */ /* 0x000fe40007ffe0ff */
[----:B------:R-:W-:Y:S01]  /*03c0*/  LEA.HI.X.SX32 R3, R0, UR7, 0x1, P1 ;  /* 0x0000000700037c11 */ /* 0x000fe200088f0eff */
[----:B------:R2:W-:Y:S01]  /*03d0*/  @!P0 STG.E.64 desc[UR4][R6.64], R14 ;  /* 0x0000000e06008986 */ /* 0x0005e2000c101b04 */
[----:B------:R-:W-:Y:S07]  /*03e0*/  @P0 EXIT ;  /* 0x000000000000094d */ /* 0x000fee0003800000 */
[----:B------:R-:W-:Y:S01]  /*03f0*/  STG.E.U16 desc[UR4][R2.64], R11 ;  /* 0x0000000b02007986 */ /* 0x000fe2000c101504 */
[----:B------:R-:W-:Y:S05]  /*0400*/  EXIT ;  /* 0x000000000000794d */ /* 0x000fea0003800000 */
.L_x_0:
[----:B------:R-:W-:-:S00]  /*0410*/  BRA `(.L_x_0) ;  /* 0xfffffffc00fc7947 */ /* 0x000fc0000383ffff */
[----:B------:R-:W-:-:S00]  /*0420*/  NOP ;  /* 0x0000000000007918 */ /* 0x000fc00000000000 */
        /* <DEDUP_REMOVED lines=13> */
.L_x_1:


//--------------------- .nv.constant0.triton_poi_fused_add_div_exp_le_mul_0 --------------------------
	.section	.nv.constant0.triton_poi_fused_add_div_exp_le_mul_0,"a",@progbits
	.sectionflags	@""
	.align	4
.nv.constant0.triton_poi_fused_add_div_exp_le_mul_0:
	.zero		564
